//
// Generated by NVIDIA NVVM Compiler
//
// Compiler Build ID: CL-36424714
// Cuda compilation tools, release 13.0, V13.0.88
// Based on NVVM 20.0.0
//

.version 9.0
.target sm_100
.address_size 64

	// .globl	_Z25generate_passwords_kernelPci
.const .align 1 .b8 charset[5] = {97, 98, 99, 100};

.visible .entry _Z25generate_passwords_kernelPci(
	.param .u64 .ptr .align 1 _Z25generate_passwords_kernelPci_param_0,
	.param .u32 _Z25generate_passwords_kernelPci_param_1
)
{
	.reg .pred 	%p<2>;
	.reg .b16 	%rs<5>;
	.reg .b32 	%r<7>;
	.reg .b64 	%rd<16>;

	ld.param.u64 	%rd2, [_Z25generate_passwords_kernelPci_param_0];
	ld.param.s32 	%rd3, [_Z25generate_passwords_kernelPci_param_1];
	mov.u32 	%r1, %ctaid.x;
	mov.u32 	%r2, %ntid.x;
	mov.u32 	%r3, %tid.x;
	mad.lo.s32 	%r4, %r1, %r2, %r3;
	cvt.u64.u32 	%rd1, %r4;
	setp.ge.u64 	%p1, %rd1, %rd3;
	@%p1 bra 	$L__BB0_2;
	cvt.u32.u64 	%r5, %rd1;
	cvta.to.global.u64 	%rd4, %rd2;
	and.b64  	%rd5, %rd1, 3;
	mov.u64 	%rd6, charset;
	add.s64 	%rd7, %rd6, %rd5;
	ld.const.u8 	%rs1, [%rd7];
	shr.u64 	%rd8, %rd1, 2;
	and.b64  	%rd9, %rd8, 3;
	add.s64 	%rd10, %rd6, %rd9;
	ld.const.u8 	%rs2, [%rd10];
	shr.u64 	%rd11, %rd1, 4;
	and.b64  	%rd12, %rd11, 3;
	add.s64 	%rd13, %rd6, %rd12;
	ld.const.u8 	%rs3, [%rd13];
	shl.b32 	%r6, %r5, 2;
	cvt.s64.s32 	%rd14, %r6;
	add.s64 	%rd15, %rd4, %rd14;
	st.global.u8 	[%rd15], %rs3;
	st.global.u8 	[%rd15+1], %rs2;
	st.global.u8 	[%rd15+2], %rs1;
	mov.b16 	%rs4, 0;
	st.global.u8 	[%rd15+3], %rs4;
$L__BB0_2:
	ret;

}


// ===== COMPILED SASS (sm_100) =====

	.target	sm_100

	.elftype	@"ET_EXEC"


//--------------------- .note.nv.tkinfo           --------------------------
	.section	.note.nv.tkinfo,"",@"SHT_NOTE"
	.sectionflags	@"SHF_NOTE_NV_TKINFO"
	.tkinfo
        /*0018*/ 	.word	0x00000002
        /*0030*/ 	.string	""
        /*0030*/ 	.string	"ptxas"
        /*0030*/ 	.string	"Cuda compilation tools, release 13.0, V13.0.88"
        /*0030*/ 	.string	"Build cuda_13.0.r13.0/compiler.36424714_0"
        /*0030*/ 	.string	"-arch sm_100 -m 64 "



//--------------------- .note.nv.cuinfo           --------------------------
	.section	.note.nv.cuinfo,"",@"SHT_NOTE"
	.sectionflags	@"SHF_NOTE_NV_CUINFO"
        /*0018*/ 	.short	0x0002
        /*001a*/ 	.short	0x0064
        /*001c*/ 	.short	0x0082
	.zero		2


//--------------------- .nv.info                  --------------------------
	.section	.nv.info,"",@"SHT_CUDA_INFO"
	.align	4


	//----- nvinfo : EIATTR_REGCOUNT
	.align		4
        /*0000*/ 	.byte	0x04, 0x2f
        /*0002*/ 	.short	(.L_2 - .L_1)
	.align		4
.L_1:
        /*0004*/ 	.word	index@(_Z25generate_passwords_kernelPci)
        /*0008*/ 	.word	0x0000000c


	//----- nvinfo : EIATTR_FRAME_SIZE
	.align		4
.L_2:
        /*000c*/ 	.byte	0x04, 0x11
        /*000e*/ 	.short	(.L_4 - .L_3)
	.align		4
.L_3:
        /*0010*/ 	.word	index@(_Z25generate_passwords_kernelPci)
        /*0014*/ 	.word	0x00000000


	//----- nvinfo : EIATTR_MIN_STACK_SIZE
	.align		4
.L_4:
        /*0018*/ 	.byte	0x04, 0x12
        /*001a*/ 	.short	(.L_6 - .L_5)
	.align		4
.L_5:
        /*001c*/ 	.word	index@(_Z25generate_passwords_kernelPci)
        /*0020*/ 	.word	0x00000000
.L_6:


//--------------------- .nv.compat                --------------------------
	.section	.nv.compat,"",@"SHT_CUDA_COMPAT_INFO"
	.align	4
        /*0000*/ 	.byte	0x02, 0x09, 0x00, 0x00, 0x02, 0x02, 0x01, 0x00, 0x02, 0x05, 0x05, 0x00, 0x03, 0x07, 0x01, 0x01
        /*0010*/ 	.byte	0x02, 0x03, 0x00, 0x00, 0x02, 0x06, 0x01, 0x00, 0x04, 0x0b, 0x08, 0x00, 0x09, 0x00, 0x00, 0x00
        /*0020*/ 	.byte	0x00, 0x00, 0x00, 0x00


//--------------------- .nv.info._Z25generate_passwords_kernelPci --------------------------
	.section	.nv.info._Z25generate_passwords_kernelPci,"",@"SHT_CUDA_INFO"
	.sectionflags	@""
	.align	4


	//----- nvinfo : EIATTR_CUDA_API_VERSION
	.align		4
        /*0000*/ 	.byte	0x04, 0x37
        /*0002*/ 	.short	(.L_8 - .L_7)
.L_7:
        /*0004*/ 	.word	0x00000082


	//----- nvinfo : EIATTR_KPARAM_INFO
	.align		4
.L_8:
        /*0008*/ 	.byte	0x04, 0x17
        /*000a*/ 	.short	(.L_10 - .L_9)
.L_9:
        /*000c*/ 	.word	0x00000000
        /*0010*/ 	.short	0x0001
        /*0012*/ 	.short	0x0008
        /*0014*/ 	.byte	0x00, 0xf0, 0x11, 0x00


	//----- nvinfo : EIATTR_KPARAM_INFO
	.align		4
.L_10:
        /*0018*/ 	.byte	0x04, 0x17
        /*001a*/ 	.short	(.L_12 - .L_11)
.L_11:
        /*001c*/ 	.word	0x00000000
        /*0020*/ 	.short	0x0000
        /*0022*/ 	.short	0x0000
        /*0024*/ 	.byte	0x00, 0xf5, 0x21, 0x00


	//----- nvinfo : EIATTR_SPARSE_MMA_MASK
	.align		4
.L_12:
        /*0028*/ 	.byte	0x03, 0x50
        /*002a*/ 	.short	0x0000


	//----- nvinfo : EIATTR_MAXREG_COUNT
	.align		4
        /*002c*/ 	.byte	0x03, 0x1b
        /*002e*/ 	.short	0x00ff


	//----- nvinfo : EIATTR_MERCURY_ISA_VERSION
	.align		4
        /*0030*/ 	.byte	0x03, 0x5f
        /*0032*/ 	.short	0x0101


	//----- nvinfo : EIATTR_VRC_CTA_INIT_COUNT
	.align		4
        /*0034*/ 	.byte	0x02, 0x4a
	.zero		1
	.zero		1


	//----- nvinfo : EIATTR_EXIT_INSTR_OFFSETS
	.align		4
        /*0038*/ 	.byte	0x04, 0x1c
        /*003a*/ 	.short	(.L_14 - .L_13)


	//   ....[0]....
.L_13:
        /*003c*/ 	.word	0x00000090


	//   ....[1]....
        /*0040*/ 	.word	0x000001b0


	//----- nvinfo : EIATTR_CBANK_PARAM_SIZE
	.align		4
.L_14:
        /*0044*/ 	.byte	0x03, 0x19
        /*0046*/ 	.short	0x000c


	//----- nvinfo : EIATTR_PARAM_CBANK
	.align		4
        /*0048*/ 	.byte	0x04, 0x0a
        /*004a*/ 	.short	(.L_16 - .L_15)
	.align		4
.L_15:
        /*004c*/ 	.word	index@(.nv.constant0._Z25generate_passwords_kernelPci)
        /*0050*/ 	.short	0x0380
        /*0052*/ 	.short	0x000c


	//----- nvinfo : EIATTR_SW_WAR
	.align		4
.L_16:
        /*0054*/ 	.byte	0x04, 0x36
        /*0056*/ 	.short	(.L_18 - .L_17)
.L_17:
        /*0058*/ 	.word	0x00000008
.L_18:


//--------------------- .nv.callgraph             --------------------------
	.section	.nv.callgraph,"",@"SHT_CUDA_CALLGRAPH"
	.align	4
	.sectionentsize	8
	.align		4
        /*0000*/ 	.word	0x00000000
	.align		4
        /*0004*/ 	.word	0xffffffff
	.align		4
        /*0008*/ 	.word	0x00000000
	.align		4
        /*000c*/ 	.word	0xfffffffe
	.align		4
        /*0010*/ 	.word	0x00000000
	.align		4
        /*0014*/ 	.word	0xfffffffd
	.align		4
        /*0018*/ 	.word	0x00000000
	.align		4
        /*001c*/ 	.word	0xfffffffc


//--------------------- .nv.constant3             --------------------------
	.section	.nv.constant3,"a",@progbits
.nv.constant3:
	.type		charset,@object
	.size		charset,(.L_0 - charset)
charset:
        /*0000*/ 	.byte	0x61, 0x62, 0x63, 0x64, 0x00
.L_0:


//--------------------- .text._Z25generate_passwords_kernelPci --------------------------
	.section	.text._Z25generate_passwords_kernelPci,"ax",@progbits
	.align	128
        .global         _Z25generate_passwords_kernelPci
        .type           _Z25generate_passwords_kernelPci,@function
        .size           _Z25generate_passwords_kernelPci,(.L_x_1 - _Z25generate_passwords_kernelPci)
        .other          _Z25generate_passwords_kernelPci,@"STO_CUDA_ENTRY STV_DEFAULT"
_Z25generate_passwords_kernelPci:
.text._Z25generate_passwords_kernelPci:
[----:B------:R-:W-:Y:S01]  /*0000*/  LDC R1, c[0x0][0x37c] ;  /* 0x0000df00ff017b82 */ /* 0x000fe20000000800 */
[----:B------:R-:W0:Y:S07]  /*0010*/  S2R R3, SR_TID.X ;  /* 0x0000000000037919 */ /* 0x000e2e0000002100 */
[----:B------:R-:W0:Y:S01]  /*0020*/  S2UR UR4, SR_CTAID.X ;  /* 0x00000000000479c3 */ /* 0x000e220000002500 */
[----:B------:R-:W1:Y:S07]  /*0030*/  LDCU UR5, c[0x0][0x388] ;  /* 0x00007100ff0577ac */ /* 0x000e6e0008000800 */
[----:B------:R-:W0:Y:S02]  /*0040*/  LDC R0, c[0x0][0x360] ;  /* 0x0000d800ff007b82 */ /* 0x000e240000000800 */
[----:B0-----:R-:W-:Y:S01]  /*0050*/  IMAD R0, R0, UR4, R3 ;  /* 0x0000000400007c24 */ /* 0x001fe2000f8e0203 */
[----:B-1----:R-:W-:-:S04]  /*0060*/  USHF.R.S32.HI UR4, URZ, 0x1f, UR5 ;  /* 0x0000001fff047899 */ /* 0x002fc80008011405 */
[----:B------:R-:W-:-:S04]  /*0070*/  ISETP.GE.U32.AND P0, PT, R0, UR5, PT ;  /* 0x0000000500007c0c */ /* 0x000fc8000bf06070 */
[----:B------:R-:W-:-:S13]  /*0080*/  ISETP.GE.U32.AND.EX P0, PT, RZ, UR4, PT, P0 ;  /* 0x00000004ff007c0c */ /* 0x000fda000bf06100 */
[----:B------:R-:W-:Y:S05]  /*0090*/  @P0 EXIT ;  /* 0x000000000000094d */ /* 0x000fea0003800000 */
[C---:B------:R-:W-:Y:S01]  /*00a0*/  SHF.R.U64 R7, R0.reuse, 0x2, RZ ;  /* 0x0000000200077819 */ /* 0x040fe200000012ff */
[----:B------:R-:W0:Y:S01]  /*00b0*/  LDCU.64 UR6, c[0x0][0x380] ;  /* 0x00007000ff0677ac */ /* 0x000e220008000a00 */
[C---:B------:R-:W-:Y:S02]  /*00c0*/  SHF.R.U64 R9, R0.reuse, 0x4, RZ ;  /* 0x0000000400097819 */ /* 0x040fe400000012ff */
[----:B------:R-:W-:Y:S01]  /*00d0*/  LOP3.LUT R7, R7, 0x3, RZ, 0xc0, !PT ;  /* 0x0000000307077812 */ /* 0x000fe200078ec0ff */
[----:B------:R-:W1:Y:S01]  /*00e0*/  LDCU.64 UR4, c[0x0][0x358] ;  /* 0x00006b00ff0477ac */ /* 0x000e620008000a00 */
[----:B------:R-:W-:Y:S02]  /*00f0*/  LOP3.LUT R9, R9, 0x3, RZ, 0xc0, !PT ;  /* 0x0000000309097812 */ /* 0x000fe400078ec0ff */
[C---:B------:R-:W-:Y:S01]  /*0100*/  LOP3.LUT R5, R0.reuse, 0x3, RZ, 0xc0, !PT ;  /* 0x0000000300057812 */ /* 0x040fe200078ec0ff */
[----:B------:R-:W-:Y:S01]  /*0110*/  IMAD.SHL.U32 R0, R0, 0x4, RZ ;  /* 0x0000000400007824 */ /* 0x000fe200078e00ff */
[----:B------:R-:W2:Y:S08]  /*0120*/  LDC.U8 R7, c[0x3][R7] ;  /* 0x00c0000007077b82 */ /* 0x000eb00000000000 */
[----:B------:R-:W3:Y:S01]  /*0130*/  LDC.U8 R9, c[0x3][R9] ;  /* 0x00c0000009097b82 */ /* 0x000ee20000000000 */
[----:B0-----:R-:W-:-:S04]  /*0140*/  IADD3 R2, P0, PT, R0, UR6, RZ ;  /* 0x0000000600027c10 */ /* 0x001fc8000ff1e0ff */
[----:B------:R-:W-:-:S03]  /*0150*/  LEA.HI.X.SX32 R3, R0, UR7, 0x1, P0 ;  /* 0x0000000700037c11 */ /* 0x000fc600080f0eff */
[----:B------:R-:W0:Y:S02]  /*0160*/  LDC.U8 R5, c[0x3][R5] ;  /* 0x00c0000005057b82 */ /* 0x000e240000000000 */
[----:B-1----:R-:W-:Y:S04]  /*0170*/  STG.E.U8 desc[UR4][R2.64+0x3], RZ ;  /* 0x000003ff02007986 */ /* 0x002fe8000c101104 */
[----:B--2---:R-:W-:Y:S04]  /*0180*/  STG.E.U8 desc[UR4][R2.64+0x1], R7 ;  /* 0x0000010702007986 */ /* 0x004fe8000c101104 */
[----:B---3--:R-:W-:Y:S04]  /*0190*/  STG.E.U8 desc[UR4][R2.64], R9 ;  /* 0x0000000902007986 */ /* 0x008fe8000c101104 */
[----:B0-----:R-:W-:Y:S01]  /*01a0*/  STG.E.U8 desc[UR4][R2.64+0x2], R5 ;  /* 0x0000020502007986 */ /* 0x001fe2000c101104 */
[----:B------:R-:W-:Y:S05]  /*01b0*/  EXIT ;  /* 0x000000000000794d */ /* 0x000fea0003800000 */
.L_x_0:
[----:B------:R-:W-:-:S00]  /*01c0*/  BRA `(.L_x_0) ;  /* 0xfffffffc00fc7947 */ /* 0x000fc0000383ffff */
[----:B------:R-:W-:-:S00]  /*01d0*/  NOP ;  /* 0x0000000000007918 */ /* 0x000fc00000000000 */
        /* <DEDUP_REMOVED lines=10> */
.L_x_1:


//--------------------- .nv.shared.reserved.0     --------------------------
	.section	.nv.shared.reserved.0,"aw",@nobits
	.weak		__nv_reservedSMEM_offset_0_alias
	.size		__nv_reservedSMEM_offset_0_alias, 0, 64
	.other		__nv_reservedSMEM_offset_0_alias,@"STO_CUDA_RESERVED_SHARED STV_DEFAULT"
__nv_reservedSMEM_offset_0_alias:
	.zero		0
	.zero		64


//--------------------- .nv.constant0._Z25generate_passwords_kernelPci --------------------------
	.section	.nv.constant0._Z25generate_passwords_kernelPci,"a",@progbits
	.sectionflags	@""
	.align	4
.nv.constant0._Z25generate_passwords_kernelPci:
	.zero		908


//--------------------- SYMBOLS --------------------------

	.type		.nv.reservedSmem.offset0,@object
	.size		.nv.reservedSmem.offset0,0x4
